//
// Generated by NVIDIA NVVM Compiler
//
// Compiler Build ID: CL-36424714
// Cuda compilation tools, release 13.0, V13.0.88
// Based on NVVM 20.0.0
//

.version 9.0
.target sm_100
.address_size 64

	// .globl	_Z14kernel_stenciliPdS_

.visible .entry _Z14kernel_stenciliPdS_(
	.param .u32 _Z14kernel_stenciliPdS__param_0,
	.param .u64 .ptr .align 1 _Z14kernel_stenciliPdS__param_1,
	.param .u64 .ptr .align 1 _Z14kernel_stenciliPdS__param_2
)
{
	.reg .pred 	%p<2>;
	.reg .b32 	%r<8>;
	.reg .b64 	%rd<8>;
	.reg .b64 	%fd<7>;

	ld.param.u32 	%r2, [_Z14kernel_stenciliPdS__param_0];
	ld.param.u64 	%rd1, [_Z14kernel_stenciliPdS__param_1];
	ld.param.u64 	%rd2, [_Z14kernel_stenciliPdS__param_2];
	mov.u32 	%r3, %ntid.x;
	mov.u32 	%r4, %ctaid.x;
	mov.u32 	%r5, %tid.x;
	mad.lo.s32 	%r1, %r3, %r4, %r5;
	add.s32 	%r6, %r1, 1;
	add.s32 	%r7, %r2, -1;
	setp.ge.s32 	%p1, %r6, %r7;
	@%p1 bra 	$L__BB0_2;
	cvta.to.global.u64 	%rd3, %rd1;
	cvta.to.global.u64 	%rd4, %rd2;
	mul.wide.s32 	%rd5, %r1, 8;
	add.s64 	%rd6, %rd3, %rd5;
	ld.global.f64 	%fd1, [%rd6];
	ld.global.f64 	%fd2, [%rd6+8];
	add.f64 	%fd3, %fd1, %fd2;
	ld.global.f64 	%fd4, [%rd6+16];
	add.f64 	%fd5, %fd3, %fd4;
	div.rn.f64 	%fd6, %fd5, 0d4008000000000000;
	add.s64 	%rd7, %rd4, %rd5;
	st.global.f64 	[%rd7+8], %fd6;
$L__BB0_2:
	ret;

}


// ===== COMPILED SASS (sm_100) =====

	.target	sm_100

	.elftype	@"ET_EXEC"


//--------------------- .note.nv.tkinfo           --------------------------
	.section	.note.nv.tkinfo,"",@"SHT_NOTE"
	.sectionflags	@"SHF_NOTE_NV_TKINFO"
	.tkinfo
        /*0018*/ 	.word	0x00000002
        /*0030*/ 	.string	""
        /*0030*/ 	.string	"ptxas"
        /*0030*/ 	.string	"Cuda compilation tools, release 13.0, V13.0.88"
        /*0030*/ 	.string	"Build cuda_13.0.r13.0/compiler.36424714_0"
        /*0030*/ 	.string	"-arch sm_100 -m 64 "



//--------------------- .note.nv.cuinfo           --------------------------
	.section	.note.nv.cuinfo,"",@"SHT_NOTE"
	.sectionflags	@"SHF_NOTE_NV_CUINFO"
        /*0018*/ 	.short	0x0002
        /*001a*/ 	.short	0x0064
        /*001c*/ 	.short	0x0082
	.zero		2


//--------------------- .nv.info                  --------------------------
	.section	.nv.info,"",@"SHT_CUDA_INFO"
	.align	4


	//----- nvinfo : EIATTR_REGCOUNT
	.align		4
        /*0000*/ 	.byte	0x04, 0x2f
        /*0002*/ 	.short	(.L_1 - .L_0)
	.align		4
.L_0:
        /*0004*/ 	.word	index@(_Z14kernel_stenciliPdS_)
        /*0008*/ 	.word	0x00000017


	//----- nvinfo : EIATTR_FRAME_SIZE
	.align		4
.L_1:
        /*000c*/ 	.byte	0x04, 0x11
        /*000e*/ 	.short	(.L_3 - .L_2)
	.align		4
.L_2:
        /*0010*/ 	.word	index@($__internal_0_$__cuda_sm20_div_rn_f64_full)
        /*0014*/ 	.word	0x00000000


	//----- nvinfo : EIATTR_FRAME_SIZE
	.align		4
.L_3:
        /*0018*/ 	.byte	0x04, 0x11
        /*001a*/ 	.short	(.L_5 - .L_4)
	.align		4
.L_4:
        /*001c*/ 	.word	index@(_Z14kernel_stenciliPdS_)
        /*0020*/ 	.word	0x00000000


	//----- nvinfo : EIATTR_MIN_STACK_SIZE
	.align		4
.L_5:
        /*0024*/ 	.byte	0x04, 0x12
        /*0026*/ 	.short	(.L_7 - .L_6)
	.align		4
.L_6:
        /*0028*/ 	.word	index@(_Z14kernel_stenciliPdS_)
        /*002c*/ 	.word	0x00000000
.L_7:


//--------------------- .nv.compat                --------------------------
	.section	.nv.compat,"",@"SHT_CUDA_COMPAT_INFO"
	.align	4
        /*0000*/ 	.byte	0x02, 0x09, 0x00, 0x00, 0x02, 0x02, 0x01, 0x00, 0x02, 0x05, 0x05, 0x00, 0x03, 0x07, 0x01, 0x01
        /*0010*/ 	.byte	0x02, 0x03, 0x00, 0x00, 0x02, 0x06, 0x01, 0x00, 0x04, 0x0b, 0x08, 0x00, 0x01, 0x00, 0x00, 0x00
        /*0020*/ 	.byte	0x00, 0x00, 0x00, 0x00


//--------------------- .nv.info._Z14kernel_stenciliPdS_ --------------------------
	.section	.nv.info._Z14kernel_stenciliPdS_,"",@"SHT_CUDA_INFO"
	.sectionflags	@""
	.align	4


	//----- nvinfo : EIATTR_CUDA_API_VERSION
	.align		4
        /*0000*/ 	.byte	0x04, 0x37
        /*0002*/ 	.short	(.L_9 - .L_8)
.L_8:
        /*0004*/ 	.word	0x00000082


	//----- nvinfo : EIATTR_KPARAM_INFO
	.align		4
.L_9:
        /*0008*/ 	.byte	0x04, 0x17
        /*000a*/ 	.short	(.L_11 - .L_10)
.L_10:
        /*000c*/ 	.word	0x00000000
        /*0010*/ 	.short	0x0002
        /*0012*/ 	.short	0x0010
        /*0014*/ 	.byte	0x00, 0xf5, 0x21, 0x00


	//----- nvinfo : EIATTR_KPARAM_INFO
	.align		4
.L_11:
        /*0018*/ 	.byte	0x04, 0x17
        /*001a*/ 	.short	(.L_13 - .L_12)
.L_12:
        /*001c*/ 	.word	0x00000000
        /*0020*/ 	.short	0x0001
        /*0022*/ 	.short	0x0008
        /*0024*/ 	.byte	0x00, 0xf5, 0x21, 0x00


	//----- nvinfo : EIATTR_KPARAM_INFO
	.align		4
.L_13:
        /*0028*/ 	.byte	0x04, 0x17
        /*002a*/ 	.short	(.L_15 - .L_14)
.L_14:
        /*002c*/ 	.word	0x00000000
        /*0030*/ 	.short	0x0000
        /*0032*/ 	.short	0x0000
        /*0034*/ 	.byte	0x00, 0xf0, 0x11, 0x00


	//----- nvinfo : EIATTR_SPARSE_MMA_MASK
	.align		4
.L_15:
        /*0038*/ 	.byte	0x03, 0x50
        /*003a*/ 	.short	0x0000


	//----- nvinfo : EIATTR_MAXREG_COUNT
	.align		4
        /*003c*/ 	.byte	0x03, 0x1b
        /*003e*/ 	.short	0x00ff


	//----- nvinfo : EIATTR_MERCURY_ISA_VERSION
	.align		4
        /*0040*/ 	.byte	0x03, 0x5f
        /*0042*/ 	.short	0x0101


	//----- nvinfo : EIATTR_VRC_CTA_INIT_COUNT
	.align		4
        /*0044*/ 	.byte	0x02, 0x4a
	.zero		1
	.zero		1


	//----- nvinfo : EIATTR_EXIT_INSTR_OFFSETS
	.align		4
        /*0048*/ 	.byte	0x04, 0x1c
        /*004a*/ 	.short	(.L_17 - .L_16)


	//   ....[0]....
.L_16:
        /*004c*/ 	.word	0x00000090


	//   ....[1]....
        /*0050*/ 	.word	0x00000290


	//----- nvinfo : EIATTR_CRS_STACK_SIZE
	.align		4
.L_17:
        /*0054*/ 	.byte	0x04, 0x1e
        /*0056*/ 	.short	(.L_19 - .L_18)
.L_18:
        /*0058*/ 	.word	0x00000000


	//----- nvinfo : EIATTR_CBANK_PARAM_SIZE
	.align		4
.L_19:
        /*005c*/ 	.byte	0x03, 0x19
        /*005e*/ 	.short	0x0018


	//----- nvinfo : EIATTR_PARAM_CBANK
	.align		4
        /*0060*/ 	.byte	0x04, 0x0a
        /*0062*/ 	.short	(.L_21 - .L_20)
	.align		4
.L_20:
        /*0064*/ 	.word	index@(.nv.constant0._Z14kernel_stenciliPdS_)
        /*0068*/ 	.short	0x0380
        /*006a*/ 	.short	0x0018


	//----- nvinfo : EIATTR_SW_WAR
	.align		4
.L_21:
        /*006c*/ 	.byte	0x04, 0x36
        /*006e*/ 	.short	(.L_23 - .L_22)
.L_22:
        /*0070*/ 	.word	0x00000008
.L_23:


//--------------------- .nv.callgraph             --------------------------
	.section	.nv.callgraph,"",@"SHT_CUDA_CALLGRAPH"
	.align	4
	.sectionentsize	8
	.align		4
        /*0000*/ 	.word	0x00000000
	.align		4
        /*0004*/ 	.word	0xffffffff
	.align		4
        /*0008*/ 	.word	0x00000000
	.align		4
        /*000c*/ 	.word	0xfffffffe
	.align		4
        /*0010*/ 	.word	0x00000000
	.align		4
        /*0014*/ 	.word	0xfffffffd
	.align		4
        /*0018*/ 	.word	0x00000000
	.align		4
        /*001c*/ 	.word	0xfffffffc


//--------------------- .text._Z14kernel_stenciliPdS_ --------------------------
	.section	.text._Z14kernel_stenciliPdS_,"ax",@progbits
	.align	128
        .global         _Z14kernel_stenciliPdS_
        .type           _Z14kernel_stenciliPdS_,@function
        .size           _Z14kernel_stenciliPdS_,(.L_x_7 - _Z14kernel_stenciliPdS_)
        .other          _Z14kernel_stenciliPdS_,@"STO_CUDA_ENTRY STV_DEFAULT"
_Z14kernel_stenciliPdS_:
.text._Z14kernel_stenciliPdS_:
[----:B------:R-:W-:Y:S01]  /*0000*/  LDC R1, c[0x0][0x37c] ;  /* 0x0000df00ff017b82 */ /* 0x000fe20000000800 */
[----:B------:R-:W0:Y:S01]  /*0010*/  S2R R0, SR_CTAID.X ;  /* 0x0000000000007919 */ /* 0x000e220000002500 */
[----:B------:R-:W0:Y:S01]  /*0020*/  LDCU UR5, c[0x0][0x360] ;  /* 0x00006c00ff0577ac */ /* 0x000e220008000800 */
[----:B------:R-:W0:Y:S01]  /*0030*/  S2R R3, SR_TID.X ;  /* 0x0000000000037919 */ /* 0x000e220000002100 */
[----:B------:R-:W1:Y:S02]  /*0040*/  LDCU UR4, c[0x0][0x380] ;  /* 0x00007000ff0477ac */ /* 0x000e640008000800 */
[----:B-1----:R-:W-:Y:S01]  /*0050*/  UIADD3 UR4, UPT, UPT, UR4, -0x1, URZ ;  /* 0xffffffff04047890 */ /* 0x002fe2000fffe0ff */
[----:B0-----:R-:W-:-:S04]  /*0060*/  IMAD R0, R0, UR5, R3 ;  /* 0x0000000500007c24 */ /* 0x001fc8000f8e0203 */
[----:B------:R-:W-:-:S05]  /*0070*/  VIADD R2, R0, 0x1 ;  /* 0x0000000100027836 */ /* 0x000fca0000000000 */
[----:B------:R-:W-:-:S13]  /*0080*/  ISETP.GE.AND P0, PT, R2, UR4, PT ;  /* 0x0000000402007c0c */ /* 0x000fda000bf06270 */
[----:B------:R-:W-:Y:S05]  /*0090*/  @P0 EXIT ;  /* 0x000000000000094d */ /* 0x000fea0003800000 */
[----:B------:R-:W0:Y:S01]  /*00a0*/  LDC.64 R2, c[0x0][0x388] ;  /* 0x0000e200ff027b82 */ /* 0x000e220000000a00 */
[----:B------:R-:W1:Y:S01]  /*00b0*/  LDCU.64 UR4, c[0x0][0x358] ;  /* 0x00006b00ff0477ac */ /* 0x000e620008000a00 */
[----:B0-----:R-:W-:-:S05]  /*00c0*/  IMAD.WIDE R2, R0, 0x8, R2 ;  /* 0x0000000800027825 */ /* 0x001fca00078e0202 */
[----:B-1----:R-:W2:Y:S04]  /*00d0*/  LDG.E.64 R4, desc[UR4][R2.64] ;  /* 0x0000000402047981 */ /* 0x002ea8000c1e1b00 */
[----:B------:R-:W2:Y:S04]  /*00e0*/  LDG.E.64 R6, desc[UR4][R2.64+0x8] ;  /* 0x0000080402067981 */ /* 0x000ea8000c1e1b00 */
[----:B------:R-:W3:Y:S01]  /*00f0*/  LDG.E.64 R8, desc[UR4][R2.64+0x10] ;  /* 0x0000100402087981 */ /* 0x000ee2000c1e1b00 */
[----:B------:R-:W0:Y:S01]  /*0100*/  MUFU.RCP64H R11, 3 ;  /* 0x40080000000b7908 */ /* 0x000e220000001800 */
[----:B------:R-:W-:Y:S01]  /*0110*/  IMAD.MOV.U32 R14, RZ, RZ, 0x0 ;  /* 0x00000000ff0e7424 */ /* 0x000fe200078e00ff */
[----:B------:R-:W-:Y:S01]  /*0120*/  BSSY.RECONVERGENT B0, `(.L_x_0) ;  /* 0x0000013000007945 */ /* 0x000fe20003800200 */
[----:B------:R-:W-:-:S02]  /*0130*/  IMAD.MOV.U32 R15, RZ, RZ, 0x40080000 ;  /* 0x40080000ff0f7424 */ /* 0x000fc400078e00ff */
[----:B------:R-:W-:-:S06]  /*0140*/  IMAD.MOV.U32 R10, RZ, RZ, 0x1 ;  /* 0x00000001ff0a7424 */ /* 0x000fcc00078e00ff */
[----:B0-----:R-:W-:-:S08]  /*0150*/  DFMA R12, R10, -R14, 1 ;  /* 0x3ff000000a0c742b */ /* 0x001fd0000000080e */
[----:B------:R-:W-:-:S08]  /*0160*/  DFMA R12, R12, R12, R12 ;  /* 0x0000000c0c0c722b */ /* 0x000fd0000000000c */
[----:B------:R-:W-:Y:S02]  /*0170*/  DFMA R12, R10, R12, R10 ;  /* 0x0000000c0a0c722b */ /* 0x000fe4000000000a */
[----:B--2---:R-:W-:-:S06]  /*0180*/  DADD R4, R4, R6 ;  /* 0x0000000004047229 */ /* 0x004fcc0000000006 */
[----:B------:R-:W-:Y:S02]  /*0190*/  DFMA R6, R12, -R14, 1 ;  /* 0x3ff000000c06742b */ /* 0x000fe4000000080e */
[----:B---3--:R-:W-:-:S06]  /*01a0*/  DADD R4, R4, R8 ;  /* 0x0000000004047229 */ /* 0x008fcc0000000008 */
[----:B------:R-:W-:-:S08]  /*01b0*/  DFMA R6, R12, R6, R12 ;  /* 0x000000060c06722b */ /* 0x000fd0000000000c */
[----:B------:R-:W-:Y:S01]  /*01c0*/  DMUL R2, R4, R6 ;  /* 0x0000000604027228 */ /* 0x000fe20000000000 */
[----:B------:R-:W-:-:S07]  /*01d0*/  FSETP.GEU.AND P1, PT, |R5|, 6.5827683646048100446e-37, PT ;  /* 0x036000000500780b */ /* 0x000fce0003f2e200 */
[----:B------:R-:W-:-:S08]  /*01e0*/  DFMA R8, R2, -3, R4 ;  /* 0xc00800000208782b */ /* 0x000fd00000000004 */
[----:B------:R-:W-:-:S10]  /*01f0*/  DFMA R2, R6, R8, R2 ;  /* 0x000000080602722b */ /* 0x000fd40000000002 */
[----:B------:R-:W-:-:S05]  /*0200*/  FFMA R6, RZ, 2.125, R3 ;  /* 0x40080000ff067823 */ /* 0x000fca0000000003 */
[----:B------:R-:W-:-:S13]  /*0210*/  FSETP.GT.AND P0, PT, |R6|, 1.469367938527859385e-39, PT ;  /* 0x001000000600780b */ /* 0x000fda0003f04200 */
[----:B------:R-:W-:Y:S05]  /*0220*/  @P0 BRA P1, `(.L_x_1) ;  /* 0x0000000000080947 */ /* 0x000fea0000800000 */
[----:B------:R-:W-:-:S07]  /*0230*/  MOV R6, 0x250 ;  /* 0x0000025000067802 */ /* 0x000fce0000000f00 */
[----:B------:R-:W-:Y:S05]  /*0240*/  CALL.REL.NOINC `($__internal_0_$__cuda_sm20_div_rn_f64_full) ;  /* 0x0000000000147944 */ /* 0x000fea0003c00000 */
.L_x_1:
[----:B------:R-:W-:Y:S05]  /*0250*/  BSYNC.RECONVERGENT B0 ;  /* 0x0000000000007941 */ /* 0x000fea0003800200 */
.L_x_0:
[----:B------:R-:W0:Y:S02]  /*0260*/  LDC.64 R4, c[0x0][0x390] ;  /* 0x0000e400ff047b82 */ /* 0x000e240000000a00 */
[----:B0-----:R-:W-:-:S05]  /*0270*/  IMAD.WIDE R4, R0, 0x8, R4 ;  /* 0x0000000800047825 */ /* 0x001fca00078e0204 */
[----:B------:R-:W-:Y:S01]  /*0280*/  STG.E.64 desc[UR4][R4.64+0x8], R2 ;  /* 0x0000080204007986 */ /* 0x000fe2000c101b04 */
[----:B------:R-:W-:Y:S05]  /*0290*/  EXIT ;  /* 0x000000000000794d */ /* 0x000fea0003800000 */
        .weak           $__internal_0_$__cuda_sm20_div_rn_f64_full
        .type           $__internal_0_$__cuda_sm20_div_rn_f64_full,@function
        .size           $__internal_0_$__cuda_sm20_div_rn_f64_full,(.L_x_7 - $__internal_0_$__cuda_sm20_div_rn_f64_full)
$__internal_0_$__cuda_sm20_div_rn_f64_full:
[----:B------:R-:W-:Y:S01]  /*02a0*/  IMAD.MOV.U32 R3, RZ, RZ, 0x3ff80000 ;  /* 0x3ff80000ff037424 */ /* 0x000fe200078e00ff */
[C---:B------:R-:W-:Y:S01]  /*02b0*/  FSETP.GEU.AND P1, PT, |R5|.reuse, 1.469367938527859385e-39, PT ;  /* 0x001000000500780b */ /* 0x040fe20003f2e200 */
[----:B------:R-:W-:Y:S01]  /*02c0*/  IMAD.MOV.U32 R2, RZ, RZ, 0x0 ;  /* 0x00000000ff027424 */ /* 0x000fe200078e00ff */
[----:B------:R-:W-:Y:S01]  /*02d0*/  LOP3.LUT R7, R5, 0x7ff00000, RZ, 0xc0, !PT ;  /* 0x7ff0000005077812 */ /* 0x000fe200078ec0ff */
[----:B------:R-:W0:Y:S01]  /*02e0*/  MUFU.RCP64H R9, R3 ;  /* 0x0000000300097308 */ /* 0x000e220000001800 */
[----:B------:R-:W-:Y:S01]  /*02f0*/  IMAD.MOV.U32 R8, RZ, RZ, 0x1 ;  /* 0x00000001ff087424 */ /* 0x000fe200078e00ff */
[----:B------:R-:W-:Y:S01]  /*0300*/  BSSY.RECONVERGENT B1, `(.L_x_2) ;  /* 0x0000045000017945 */ /* 0x000fe20003800200 */
[----:B------:R-:W-:Y:S01]  /*0310*/  IMAD.MOV.U32 R13, RZ, RZ, 0x1ca00000 ;  /* 0x1ca00000ff0d7424 */ /* 0x000fe200078e00ff */
[----:B------:R-:W-:Y:S01]  /*0320*/  ISETP.GE.U32.AND P0, PT, R7, 0x40000000, PT ;  /* 0x400000000700780c */ /* 0x000fe20003f06070 */
[----:B------:R-:W-:Y:S02]  /*0330*/  IMAD.MOV.U32 R18, RZ, RZ, R7 ;  /* 0x000000ffff127224 */ /* 0x000fe400078e0007 */
[----:B------:R-:W-:Y:S01]  /*0340*/  IMAD.MOV.U32 R19, RZ, RZ, 0x40000000 ;  /* 0x40000000ff137424 */ /* 0x000fe200078e00ff */
[----:B------:R-:W-:-:S03]  /*0350*/  SEL R13, R13, 0x63400000, !P0 ;  /* 0x634000000d0d7807 */ /* 0x000fc60004000000 */
[----:B------:R-:W-:Y:S01]  /*0360*/  VIADD R20, R19, 0xffffffff ;  /* 0xffffffff13147836 */ /* 0x000fe20000000000 */
[----:B0-----:R-:W-:-:S08]  /*0370*/  DFMA R10, R8, -R2, 1 ;  /* 0x3ff00000080a742b */ /* 0x001fd00000000802 */
[----:B------:R-:W-:-:S08]  /*0380*/  DFMA R10, R10, R10, R10 ;  /* 0x0000000a0a0a722b */ /* 0x000fd0000000000a */
[----:B------:R-:W-:Y:S01]  /*0390*/  DFMA R14, R8, R10, R8 ;  /* 0x0000000a080e722b */ /* 0x000fe20000000008 */
[C-C-:B------:R-:W-:Y:S01]  /*03a0*/  @!P1 LOP3.LUT R10, R13.reuse, 0x80000000, R5.reuse, 0xf8, !PT ;  /* 0x800000000d0a9812 */ /* 0x140fe200078ef805 */
[----:B------:R-:W-:Y:S01]  /*03b0*/  IMAD.MOV.U32 R8, RZ, RZ, R4 ;  /* 0x000000ffff087224 */ /* 0x000fe200078e0004 */
[----:B------:R-:W-:Y:S02]  /*03c0*/  LOP3.LUT R9, R13, 0x800fffff, R5, 0xf8, !PT ;  /* 0x800fffff0d097812 */ /* 0x000fe400078ef805 */
[----:B------:R-:W-:Y:S01]  /*03d0*/  @!P1 LOP3.LUT R11, R10, 0x100000, RZ, 0xfc, !PT ;  /* 0x001000000a0b9812 */ /* 0x000fe200078efcff */
[----:B------:R-:W-:Y:S02]  /*03e0*/  @!P1 IMAD.MOV.U32 R10, RZ, RZ, RZ ;  /* 0x000000ffff0a9224 */ /* 0x000fe400078e00ff */
[----:B------:R-:W-:-:S04]  /*03f0*/  DFMA R16, R14, -R2, 1 ;  /* 0x3ff000000e10742b */ /* 0x000fc80000000802 */
[----:B------:R-:W-:-:S04]  /*0400*/  @!P1 DFMA R8, R8, 2, -R10 ;  /* 0x400000000808982b */ /* 0x000fc8000000080a */
[----:B------:R-:W-:-:S06]  /*0410*/  DFMA R16, R14, R16, R14 ;  /* 0x000000100e10722b */ /* 0x000fcc000000000e */
[----:B------:R-:W-:Y:S02]  /*0420*/  @!P1 LOP3.LUT R18, R9, 0x7ff00000, RZ, 0xc0, !PT ;  /* 0x7ff0000009129812 */ /* 0x000fe400078ec0ff */
[----:B------:R-:W-:-:S03]  /*0430*/  DMUL R10, R16, R8 ;  /* 0x00000008100a7228 */ /* 0x000fc60000000000 */
[----:B------:R-:W-:-:S05]  /*0440*/  VIADD R12, R18, 0xffffffff ;  /* 0xffffffff120c7836 */ /* 0x000fca0000000000 */
[----:B------:R-:W-:Y:S01]  /*0450*/  DFMA R14, R10, -R2, R8 ;  /* 0x800000020a0e722b */ /* 0x000fe20000000008 */
[----:B------:R-:W-:-:S04]  /*0460*/  ISETP.GT.U32.AND P0, PT, R12, 0x7feffffe, PT ;  /* 0x7feffffe0c00780c */ /* 0x000fc80003f04070 */
[----:B------:R-:W-:-:S03]  /*0470*/  ISETP.GT.U32.OR P0, PT, R20, 0x7feffffe, P0 ;  /* 0x7feffffe1400780c */ /* 0x000fc60000704470 */
[----:B------:R-:W-:-:S10]  /*0480*/  DFMA R10, R16, R14, R10 ;  /* 0x0000000e100a722b */ /* 0x000fd4000000000a */
[----:B------:R-:W-:Y:S05]  /*0490*/  @P0 BRA `(.L_x_3) ;  /* 0x0000000000680947 */ /* 0x000fea0003800000 */
[----:B------:R-:W-:-:S05]  /*04a0*/  IMAD.MOV.U32 R4, RZ, RZ, 0x40000000 ;  /* 0x40000000ff047424 */ /* 0x000fca00078e00ff */
[----:B------:R-:W-:-:S04]  /*04b0*/  VIADDMNMX R7, R7, -R4, 0xb9600000, !PT ;  /* 0xb960000007077446 */ /* 0x000fc80007800904 */
[----:B------:R-:W-:-:S04]  /*04c0*/  VIMNMX R4, PT, PT, R7, 0x46a00000, PT ;  /* 0x46a0000007047848 */ /* 0x000fc80003fe0100 */
[----:B------:R-:W-:Y:S01]  /*04d0*/  IADD3 R7, PT, PT, -R13, R4, RZ ;  /* 0x000000040d077210 */ /* 0x000fe20007ffe1ff */
[----:B------:R-:W-:-:S04]  /*04e0*/  IMAD.MOV.U32 R4, RZ, RZ, RZ ;  /* 0x000000ffff047224 */ /* 0x000fc800078e00ff */
[----:B------:R-:W-:-:S06]  /*04f0*/  VIADD R5, R7, 0x7fe00000 ;  /* 0x7fe0000007057836 */ /* 0x000fcc0000000000 */
[----:B------:R-:W-:-:S10]  /*0500*/  DMUL R12, R10, R4 ;  /* 0x000000040a0c7228 */ /* 0x000fd40000000000 */
[----:B------:R-:W-:-:S13]  /*0510*/  FSETP.GTU.AND P0, PT, |R13|, 1.469367938527859385e-39, PT ;  /* 0x001000000d00780b */ /* 0x000fda0003f0c200 */
[----:B------:R-:W-:Y:S05]  /*0520*/  @P0 BRA `(.L_x_4) ;  /* 0x0000000000880947 */ /* 0x000fea0003800000 */
[----:B------:R-:W-:Y:S01]  /*0530*/  DFMA R2, R10, -R2, R8 ;  /* 0x800000020a02722b */ /* 0x000fe20000000008 */
[----:B------:R-:W-:-:S09]  /*0540*/  IMAD.MOV.U32 R4, RZ, RZ, RZ ;  /* 0x000000ffff047224 */ /* 0x000fd200078e00ff */
[C---:B------:R-:W-:Y:S02]  /*0550*/  FSETP.NEU.AND P0, PT, R3.reuse, RZ, PT ;  /* 0x000000ff0300720b */ /* 0x040fe40003f0d000 */
[----:B------:R-:W-:-:S04]  /*0560*/  LOP3.LUT R2, R3, 0x40080000, RZ, 0x3c, !PT ;  /* 0x4008000003027812 */ /* 0x000fc800078e3cff */
[----:B------:R-:W-:-:S04]  /*0570*/  LOP3.LUT R9, R2, 0x80000000, RZ, 0xc0, !PT ;  /* 0x8000000002097812 */ /* 0x000fc800078ec0ff */
[----:B------:R-:W-:-:S03]  /*0580*/  LOP3.LUT R5, R9, R5, RZ, 0xfc, !PT ;  /* 0x0000000509057212 */ /* 0x000fc600078efcff */
[----:B------:R-:W-:Y:S05]  /*0590*/  @!P0 BRA `(.L_x_4) ;  /* 0x00000000006c8947 */ /* 0x000fea0003800000 */
[----:B------:R-:W-:Y:S01]  /*05a0*/  IMAD.MOV R3, RZ, RZ, -R7 ;  /* 0x000000ffff037224 */ /* 0x000fe200078e0a07 */
[----:B------:R-:W-:Y:S01]  /*05b0*/  DMUL.RP R4, R10, R4 ;  /* 0x000000040a047228 */ /* 0x000fe20000008000 */
[----:B------:R-:W-:Y:S01]  /*05c0*/  IMAD.MOV.U32 R2, RZ, RZ, RZ ;  /* 0x000000ffff027224 */ /* 0x000fe200078e00ff */
[----:B------:R-:W-:-:S05]  /*05d0*/  IADD3 R7, PT, PT, -R7, -0x43300000, RZ ;  /* 0xbcd0000007077810 */ /* 0x000fca0007ffe1ff */
[----:B------:R-:W-:-:S03]  /*05e0*/  DFMA R2, R12, -R2, R10 ;  /* 0x800000020c02722b */ /* 0x000fc6000000000a */
[----:B------:R-:W-:-:S07]  /*05f0*/  LOP3.LUT R9, R5, R9, RZ, 0x3c, !PT ;  /* 0x0000000905097212 */ /* 0x000fce00078e3cff */
[----:B------:R-:W-:-:S04]  /*0600*/  FSETP.NEU.AND P0, PT, |R3|, R7, PT ;  /* 0x000000070300720b */ /* 0x000fc80003f0d200 */
[----:B------:R-:W-:Y:S02]  /*0610*/  FSEL R12, R4, R12, !P0 ;  /* 0x0000000c040c7208 */ /* 0x000fe40004000000 */
[----:B------:R-:W-:Y:S01]  /*0620*/  FSEL R13, R9, R13, !P0 ;  /* 0x0000000d090d7208 */ /* 0x000fe20004000000 */
[----:B------:R-:W-:Y:S06]  /*0630*/  BRA `(.L_x_4) ;  /* 0x0000000000447947 */ /* 0x000fec0003800000 */
.L_x_3:
[----:B------:R-:W-:-:S14]  /*0640*/  DSETP.NAN.AND P0, PT, R4, R4, PT ;  /* 0x000000040400722a */ /* 0x000fdc0003f08000 */
[----:B------:R-:W-:Y:S05]  /*0650*/  @P0 BRA `(.L_x_5) ;  /* 0x0000000000340947 */ /* 0x000fea0003800000 */
[----:B------:R-:W-:Y:S01]  /*0660*/  ISETP.NE.AND P0, PT, R18, R19, PT ;  /* 0x000000131200720c */ /* 0x000fe20003f05270 */
[----:B------:R-:W-:Y:S02]  /*0670*/  IMAD.MOV.U32 R12, RZ, RZ, 0x0 ;  /* 0x00000000ff0c7424 */ /* 0x000fe400078e00ff */
[----:B------:R-:W-:-:S10]  /*0680*/  IMAD.MOV.U32 R13, RZ, RZ, -0x80000 ;  /* 0xfff80000ff0d7424 */ /* 0x000fd400078e00ff */
[----:B------:R-:W-:Y:S05]  /*0690*/  @!P0 BRA `(.L_x_4) ;  /* 0x00000000002c8947 */ /* 0x000fea0003800000 */
[----:B------:R-:W-:Y:S02]  /*06a0*/  ISETP.NE.AND P0, PT, R18, 0x7ff00000, PT ;  /* 0x7ff000001200780c */ /* 0x000fe40003f05270 */
[----:B------:R-:W-:Y:S02]  /*06b0*/  LOP3.LUT R4, R5, 0x40080000, RZ, 0x3c, !PT ;  /* 0x4008000005047812 */ /* 0x000fe400078e3cff */
[----:B------:R-:W-:Y:S02]  /*06c0*/  ISETP.EQ.OR P0, PT, R19, RZ, !P0 ;  /* 0x000000ff1300720c */ /* 0x000fe40004702670 */
[----:B------:R-:W-:-:S11]  /*06d0*/  LOP3.LUT R13, R4, 0x80000000, RZ, 0xc0, !PT ;  /* 0x80000000040d7812 */ /* 0x000fd600078ec0ff */
[----:B------:R-:W-:Y:S02]  /*06e0*/  @P0 LOP3.LUT R2, R13, 0x7ff00000, RZ, 0xfc, !PT ;  /* 0x7ff000000d020812 */ /* 0x000fe400078efcff */
[----:B------:R-:W-:Y:S01]  /*06f0*/  @!P0 MOV R12, RZ ;  /* 0x000000ff000c8202 */ /* 0x000fe20000000f00 */
[----:B------:R-:W-:Y:S02]  /*0700*/  @P0 IMAD.MOV.U32 R12, RZ, RZ, RZ ;  /* 0x000000ffff0c0224 */ /* 0x000fe400078e00ff */
[----:B------:R-:W-:Y:S01]  /*0710*/  @P0 IMAD.MOV.U32 R13, RZ, RZ, R2 ;  /* 0x000000ffff0d0224 */ /* 0x000fe200078e0002 */
[----:B------:R-:W-:Y:S06]  /*0720*/  BRA `(.L_x_4) ;  /* 0x0000000000087947 */ /* 0x000fec0003800000 */
.L_x_5:
[----:B------:R-:W-:Y:S01]  /*0730*/  LOP3.LUT R13, R5, 0x80000, RZ, 0xfc, !PT ;  /* 0x00080000050d7812 */ /* 0x000fe200078efcff */
[----:B------:R-:W-:-:S07]  /*0740*/  IMAD.MOV.U32 R12, RZ, RZ, R4 ;  /* 0x000000ffff0c7224 */ /* 0x000fce00078e0004 */
.L_x_4:
[----:B------:R-:W-:Y:S05]  /*0750*/  BSYNC.RECONVERGENT B1 ;  /* 0x0000000000017941 */ /* 0x000fea0003800200 */
.L_x_2:
[----:B------:R-:W-:Y:S02]  /*0760*/  IMAD.MOV.U32 R7, RZ, RZ, 0x0 ;  /* 0x00000000ff077424 */ /* 0x000fe400078e00ff */
[----:B------:R-:W-:Y:S02]  /*0770*/  IMAD.MOV.U32 R2, RZ, RZ, R12 ;  /* 0x000000ffff027224 */ /* 0x000fe400078e000c */
[----:B------:R-:W-:Y:S01]  /*0780*/  IMAD.MOV.U32 R3, RZ, RZ, R13 ;  /* 0x000000ffff037224 */ /* 0x000fe200078e000d */
[----:B------:R-:W-:Y:S06]  /*0790*/  RET.REL.NODEC R6 `(_Z14kernel_stenciliPdS_) ;  /* 0xfffffff806187950 */ /* 0x000fec0003c3ffff */
.L_x_6:
[----:B------:R-:W-:-:S00]  /*07a0*/  BRA `(.L_x_6) ;  /* 0xfffffffc00fc7947 */ /* 0x000fc0000383ffff */
[----:B------:R-:W-:-:S00]  /*07b0*/  NOP ;  /* 0x0000000000007918 */ /* 0x000fc00000000000 */
        /* <DEDUP_REMOVED lines=12> */
.L_x_7:


//--------------------- .nv.shared.reserved.0     --------------------------
	.section	.nv.shared.reserved.0,"aw",@nobits
	.weak		__nv_reservedSMEM_offset_0_alias
	.size		__nv_reservedSMEM_offset_0_alias, 0, 64
	.other		__nv_reservedSMEM_offset_0_alias,@"STO_CUDA_RESERVED_SHARED STV_DEFAULT"
__nv_reservedSMEM_offset_0_alias:
	.zero		0
	.zero		64


//--------------------- .nv.constant0._Z14kernel_stenciliPdS_ --------------------------
	.section	.nv.constant0._Z14kernel_stenciliPdS_,"a",@progbits
	.sectionflags	@""
	.align	4
.nv.constant0._Z14kernel_stenciliPdS_:
	.zero		920


//--------------------- SYMBOLS --------------------------

	.type		.nv.reservedSmem.offset0,@object
	.size		.nv.reservedSmem.offset0,0x4
